	.headerflags	@"EF_CUDA_TEXMODE_UNIFIED EF_CUDA_64BIT_ADDRESS EF_CUDA_ACCELERATORS EF_CUDA_SM90 EF_CUDA_VIRTUAL_SM(EF_CUDA_SM90)"
	.elftype	@"ET_EXEC"


//--------------------- .nv.info                  --------------------------
	.section	.nv.info,"",@"SHT_CUDA_INFO"
	.align	4


	//----- nvinfo : EIATTR_REGCOUNT
	.align		4
        /*0000*/ 	.byte	0x04, 0x2f
        /*0002*/ 	.short	(.L_2 - .L_1)
	.align		4
.L_1:
        /*0004*/ 	.word	index@(triton_poi_fused_convolution_gelu_14)
        /*0008*/ 	.word	0x00000014


	//----- nvinfo : EIATTR_MIN_STACK_SIZE
	.align		4
.L_2:
        /*000c*/ 	.byte	0x04, 0x12
        /*000e*/ 	.short	(.L_4 - .L_3)
	.align		4
.L_3:
        /*0010*/ 	.word	index@(triton_poi_fused_convolution_gelu_14)
        /*0014*/ 	.word	0x00000000


	//----- nvinfo : EIATTR_FRAME_SIZE
	.align		4
.L_4:
        /*0018*/ 	.byte	0x04, 0x11
        /*001a*/ 	.short	(.L_6 - .L_5)
	.align		4
.L_5:
        /*001c*/ 	.word	index@(triton_poi_fused_convolution_gelu_14)
        /*0020*/ 	.word	0x00000000


	//----- nvinfo : EIATTR_MIN_STACK_SIZE
	.align		4
.L_6:
        /*0024*/ 	.byte	0x04, 0x12
        /*0026*/ 	.short	(.L_8 - .L_7)
	.align		4
.L_7:
        /*0028*/ 	.word	index@(triton_poi_fused_convolution_gelu_14)
        /*002c*/ 	.word	0x00000000
.L_8:


//--------------------- .nv.info.triton_poi_fused_convolution_gelu_14 --------------------------
	.section	.nv.info.triton_poi_fused_convolution_gelu_14,"",@"SHT_CUDA_INFO"
	.sectionflags	@""
	.align	4


	//----- nvinfo : EIATTR_CUDA_API_VERSION
	.align		4
        /*0000*/ 	.byte	0x04, 0x37
        /*0002*/ 	.short	(.L_10 - .L_9)
.L_9:
        /*0004*/ 	.word	0x0000007c


	//----- nvinfo : EIATTR_KPARAM_INFO
	.align		4
.L_10:
        /*0008*/ 	.byte	0x04, 0x17
        /*000a*/ 	.short	(.L_12 - .L_11)
.L_11:
        /*000c*/ 	.word	0x00000000
        /*0010*/ 	.short	0x0003
        /*0012*/ 	.short	0x0018
        /*0014*/ 	.byte	0x00, 0xf0, 0x11, 0x00


	//----- nvinfo : EIATTR_KPARAM_INFO
	.align		4
.L_12:
        /*0018*/ 	.byte	0x04, 0x17
        /*001a*/ 	.short	(.L_14 - .L_13)
.L_13:
        /*001c*/ 	.word	0x00000000
        /*0020*/ 	.short	0x0002
        /*0022*/ 	.short	0x0010
        /*0024*/ 	.byte	0x00, 0xf4, 0x21, 0x00


	//----- nvinfo : EIATTR_KPARAM_INFO
	.align		4
.L_14:
        /*0028*/ 	.byte	0x04, 0x17
        /*002a*/ 	.short	(.L_16 - .L_15)
.L_15:
        /*002c*/ 	.word	0x00000000
        /*0030*/ 	.short	0x0001
        /*0032*/ 	.short	0x0008
        /*0034*/ 	.byte	0x00, 0xf4, 0x21, 0x00


	//----- nvinfo : EIATTR_KPARAM_INFO
	.align		4
.L_16:
        /*0038*/ 	.byte	0x04, 0x17
        /*003a*/ 	.short	(.L_18 - .L_17)
.L_17:
        /*003c*/ 	.word	0x00000000
        /*0040*/ 	.short	0x0000
        /*0042*/ 	.short	0x0000
        /*0044*/ 	.byte	0x00, 0xf4, 0x21, 0x00


	//----- nvinfo : EIATTR_SPARSE_MMA_MASK
	.align		4
.L_18:
        /*0048*/ 	.byte	0x03, 0x50
        /*004a*/ 	.short	0x0000


	//----- nvinfo : EIATTR_MAXREG_COUNT
	.align		4
        /*004c*/ 	.byte	0x03, 0x1b
        /*004e*/ 	.short	0x00ff


	//----- nvinfo : EIATTR_EXIT_INSTR_OFFSETS
	.align		4
        /*0050*/ 	.byte	0x04, 0x1c
        /*0052*/ 	.short	(.L_20 - .L_19)


	//   ....[0]....
.L_19:
        /*0054*/ 	.word	0x000005a0


	//----- nvinfo : EIATTR_REQNTID
	.align		4
.L_20:
        /*0058*/ 	.byte	0x04, 0x10
        /*005a*/ 	.short	(.L_22 - .L_21)
.L_21:
        /*005c*/ 	.word	0x00000100
        /*0060*/ 	.word	0x00000001
        /*0064*/ 	.word	0x00000001


	//----- nvinfo : EIATTR_CBANK_PARAM_SIZE
	.align		4
.L_22:
        /*0068*/ 	.byte	0x03, 0x19
        /*006a*/ 	.short	0x001c


	//----- nvinfo : EIATTR_PARAM_CBANK
	.align		4
        /*006c*/ 	.byte	0x04, 0x0a
        /*006e*/ 	.short	(.L_24 - .L_23)
	.align		4
.L_23:
        /*0070*/ 	.word	index@(.nv.constant0.triton_poi_fused_convolution_gelu_14)
        /*0074*/ 	.short	0x0210
        /*0076*/ 	.short	0x001c


	//----- nvinfo : EIATTR_SW_WAR
	.align		4
.L_24:
        /*0078*/ 	.byte	0x04, 0x36
        /*007a*/ 	.short	(.L_26 - .L_25)
.L_25:
        /*007c*/ 	.word	0x00000008
.L_26:


//--------------------- .nv.callgraph             --------------------------
	.section	.nv.callgraph,"",@"SHT_CUDA_CALLGRAPH"
	.align	4
	.sectionentsize	8
	.align		4
        /*0000*/ 	.word	0x00000000
	.align		4
        /*0004*/ 	.word	0xffffffff
	.align		4
        /*0008*/ 	.word	0x00000000
	.align		4
        /*000c*/ 	.word	0xfffffffe
	.align		4
        /*0010*/ 	.word	0x00000000
	.align		4
        /*0014*/ 	.word	0xfffffffd
	.align		4
        /*0018*/ 	.word	0x00000000
	.align		4
        /*001c*/ 	.word	0xfffffffc


//--------------------- .nv.constant4             --------------------------
	.section	.nv.constant4,"a",@progbits
	.align	8
	.align		8
.nv.constant4:
        /*0000*/ 	.dword	_$_str


//--------------------- .text.triton_poi_fused_convolution_gelu_14 --------------------------
	.section	.text.triton_poi_fused_convolution_gelu_14,"ax",@progbits
	.align	128
        .global         triton_poi_fused_convolution_gelu_14
        .type           triton_poi_fused_convolution_gelu_14,@function
        .size           triton_poi_fused_convolution_gelu_14,(.L_x_1 - triton_poi_fused_convolution_gelu_14)
        .other          triton_poi_fused_convolution_gelu_14,@"STO_CUDA_ENTRY STV_DEFAULT"
triton_poi_fused_convolution_gelu_14:
.text.triton_poi_fused_convolution_gelu_14:
[----:B------:R-:W-:Y:S01]  /*0000*/  LDC R1, c[0x0][0x28] ;  /* 0x00000a00ff017b82 */ /* 0x000fe20000000800 */
[----:B------:R-:W1:Y:S07]  /*0010*/  S2R R0, SR_TID.X ;  /* 0x0000000000007919 */ /* 0x000e6e0000002100 */
[----:B------:R-:W2:Y:S01]  /*0020*/  LDC.64 R10, c[0x0][0x218] ;  /* 0x00008600ff0a7b82 */ /* 0x000ea20000000a00 */
[----:B------:R-:W-:Y:S01]  /*0030*/  ULDC.64 UR4, c[0x0][0x208] ;  /* 0x0000820000047ab9 */ /* 0x000fe20000000a00 */
[----:B------:R-:W3:Y:S06]  /*0040*/  S2R R5, SR_CTAID.X ;  /* 0x0000000000057919 */ /* 0x000eec0000002500 */
[----:B------:R-:W4:Y:S01]  /*0050*/  LDC.64 R2, c[0x0][0x210] ;  /* 0x00008400ff027b82 */ /* 0x000f220000000a00 */
[----:B------:R-:W-:Y:S01]  /*0060*/  HFMA2.MMA R12, -RZ, RZ, 0.470947265625, -12.46875 ;  /* 0x3789ca3cff0c7435 */ /* 0x000fe200000001ff */
[----:B------:R-:W-:Y:S01]  /*0070*/  IMAD.MOV.U32 R14, RZ, RZ, -0x460a9f47 ;  /* 0xb9f560b9ff0e7424 */ /* 0x000fe200078e00ff */
[----:B------:R-:W-:Y:S01]  /*0080*/  HFMA2.MMA R13, -RZ, RZ, 0.470947265625, -12.46875 ;  /* 0x3789ca3cff0d7435 */ /* 0x000fe200000001ff */
[----:B------:R-:W-:Y:S01]  /*0090*/  MOV R15, 0xb9f560b9 ;  /* 0xb9f560b9000f7802 */ /* 0x000fe20000000f00 */
[----:B------:R-:W-:Y:S01]  /*00a0*/  IMAD.MOV.U32 R17, RZ, RZ, 0x3bac840b ;  /* 0x3bac840bff117424 */ /* 0x000fe200078e00ff */
[----:B------:R-:W-:Y:S01]  /*00b0*/  ULDC.64 UR6, c[0x0][0x220] ;  /* 0x0000880000067ab9 */ /* 0x000fe20000000a00 */
[----:B-1----:R-:W-:-:S04]  /*00c0*/  SHF.L.U32 R0, R0, 0x1, RZ ;  /* 0x0000000100007819 */ /* 0x002fc800000006ff */
[----:B------:R-:W-:Y:S02]  /*00d0*/  LOP3.LUT R0, R0, 0x1fe, RZ, 0xc0, !PT ;  /* 0x000001fe00007812 */ /* 0x000fe400078ec0ff */
[----:B---3--:R-:W-:Y:S02]  /*00e0*/  SHF.R.S32.HI R4, RZ, 0x16, R5 ;  /* 0x00000016ff047819 */ /* 0x008fe40000011405 */
[----:B------:R-:W-:Y:S02]  /*00f0*/  LEA R0, R5, R0, 0x9 ;  /* 0x0000000005007211 */ /* 0x000fe400078e48ff */
[----:B------:R-:W-:-:S03]  /*0100*/  SGXT R5, R4, 0x1 ;  /* 0x000000010405781a */ /* 0x000fc60000000200 */
[----:B----4-:R-:W-:Y:S01]  /*0110*/  IMAD.WIDE R2, R0, 0x4, R2 ;  /* 0x0000000400027825 */ /* 0x010fe200078e0202 */
[----:B------:R-:W-:-:S04]  /*0120*/  LEA.HI R5, R5, R0, RZ, 0xa ;  /* 0x0000000005057211 */ /* 0x000fc800078f50ff */
[----:B------:R-:W-:-:S04]  /*0130*/  LOP3.LUT R5, R5, 0xfffffc00, RZ, 0xc0, !PT ;  /* 0xfffffc0005057812 */ /* 0x000fc800078ec0ff */
[----:B------:R-:W-:-:S05]  /*0140*/  IADD3 R5, R0, -R5, RZ ;  /* 0x8000000500057210 */ /* 0x000fca0007ffe0ff */
[----:B--2---:R-:W-:Y:S02]  /*0150*/  IMAD.WIDE R10, R5, 0x4, R10 ;  /* 0x00000004050a7825 */ /* 0x004fe400078e020a */
[----:B------:R-:W2:Y:S04]  /*0160*/  LDG.E.64 R4, desc[UR4][R2.64] ;  /* 0x0000000402047981 */ /* 0x000ea8000c1e1b00 */
[----:B------:R-:W2:Y:S02]  /*0170*/  LDG.E.EL.64 R10, desc[UR4][R10.64] ;  /* 0x000000040a0a7981 */ /* 0x000ea4000c2e1b00 */
[----:B--2---:R-:W-:Y:S01]  /*0180*/  FADD R4, R4, R10 ;  /* 0x0000000a04047221 */ /* 0x004fe20000000000 */
[----:B------:R-:W-:Y:S01]  /*0190*/  FADD R5, R5, R11 ;  /* 0x0000000b05057221 */ /* 0x000fe20000000000 */
[----:B------:R-:W-:-:S02]  /*01a0*/  MOV R10, 0x3bac840b ;  /* 0x3bac840b000a7802 */ /* 0x000fc40000000f00 */
[----:B------:R-:W-:Y:S01]  /*01b0*/  FMUL R6, R4, 0.70710676908493041992 ;  /* 0x3f3504f304067820 */ /* 0x000fe20000400000 */
[----:B------:R-:W-:Y:S01]  /*01c0*/  FMUL R7, R5, 0.70710676908493041992 ;  /* 0x3f3504f305077820 */ /* 0x000fe20000400000 */
[----:B------:R-:W-:Y:S02]  /*01d0*/  STG.E.64 desc[UR4][R2.64], R4 ;  /* 0x0000000402007986 */ /* 0x000fe4000c101b04 */
[----:B------:R-:W-:Y:S01]  /*01e0*/  FADD.FTZ R9, |R6|, -RZ ;  /* 0x800000ff06097221 */ /* 0x000fe20000010200 */
[----:B------:R-:W-:-:S04]  /*01f0*/  FADD.FTZ R8, |R7|, -RZ ;  /* 0x800000ff07087221 */ /* 0x000fc80000010200 */
[----:B------:R-:W-:Y:S02]  /*0200*/  FSETP.GE.AND P0, PT, R9, 1.0029599666595458984, PT ;  /* 0x3f8060fe0900780b */ /* 0x000fe40003f06000 */
[----:B------:R-:W-:-:S11]  /*0210*/  FSETP.GE.AND P1, PT, R8, 1.0029599666595458984, PT ;  /* 0x3f8060fe0800780b */ /* 0x000fd60003f26000 */
[----:B------:R-:W-:Y:S01]  /*0220*/  @!P0 MOV R14, 0xba574d20 ;  /* 0xba574d20000e8802 */ /* 0x000fe20000000f00 */
[----:B------:R-:W-:Y:S02]  /*0230*/  @!P0 IMAD.MOV.U32 R12, RZ, RZ, 0x38b1e96a ;  /* 0x38b1e96aff0c8424 */ /* 0x000fe400078e00ff */
[----:B------:R-:W-:Y:S01]  /*0240*/  @!P0 FMUL R9, R6, R6 ;  /* 0x0000000606098220 */ /* 0x000fe20000400000 */
[----:B------:R-:W-:Y:S01]  /*0250*/  @!P0 MOV R10, 0x3baad5ea ;  /* 0x3baad5ea000a8802 */ /* 0x000fe20000000f00 */
[----:B------:R-:W-:Y:S01]  /*0260*/  @!P1 FMUL R8, R7, R7 ;  /* 0x0000000707089220 */ /* 0x000fe20000400000 */
[----:B------:R-:W-:Y:S01]  /*0270*/  @!P1 MOV R13, 0x38b1e96a ;  /* 0x38b1e96a000d9802 */ /* 0x000fe20000000f00 */
[----:B------:R-:W-:Y:S01]  /*0280*/  FFMA.FTZ R11, R9, R12, R14 ;  /* 0x0000000c090b7223 */ /* 0x000fe2000001000e */
[----:B------:R-:W-:Y:S01]  /*0290*/  HFMA2.MMA R12, -RZ, RZ, -1.26171875, -2.110004425048828125e-05 ;  /* 0xbd0c8162ff0c7435 */ /* 0x000fe200000001ff */
[----:B------:R-:W-:Y:S01]  /*02a0*/  @!P1 MOV R15, 0xba574d20 ;  /* 0xba574d20000f9802 */ /* 0x000fe20000000f00 */
[----:B------:R-:W-:-:S02]  /*02b0*/  @!P1 IMAD.MOV.U32 R17, RZ, RZ, 0x3baad5ea ;  /* 0x3baad5eaff119424 */ /* 0x000fc400078e00ff */
[----:B------:R-:W-:Y:S01]  /*02c0*/  FFMA.FTZ R11, R11, R9, R10 ;  /* 0x000000090b0b7223 */ /* 0x000fe2000001000a */
[----:B------:R-:W-:Y:S01]  /*02d0*/  HFMA2.MMA R10, -RZ, RZ, 1.52734375, -41152 ;  /* 0x3e1cf906ff0a7435 */ /* 0x000fe200000001ff */
[----:B------:R-:W-:Y:S01]  /*02e0*/  @!P0 MOV R12, 0xbcdc1be7 ;  /* 0xbcdc1be7000c8802 */ /* 0x000fe20000000f00 */
[----:B------:R-:W-:Y:S01]  /*02f0*/  FFMA.FTZ R14, R8, R13, R15 ;  /* 0x0000000d080e7223 */ /* 0x000fe2000001000f */
[----:B------:R-:W-:Y:S02]  /*0300*/  MOV R13, 0xbd0c8162 ;  /* 0xbd0c8162000d7802 */ /* 0x000fe40000000f00 */
[----:B------:R-:W-:Y:S01]  /*0310*/  @!P1 MOV R13, 0xbcdc1be7 ;  /* 0xbcdc1be7000d9802 */ /* 0x000fe20000000f00 */
[-C--:B------:R-:W-:Y:S01]  /*0320*/  FFMA.FTZ R16, R14, R8.reuse, R17 ;  /* 0x000000080e107223 */ /* 0x080fe20000010011 */
[----:B------:R-:W-:Y:S02]  /*0330*/  @!P0 IMAD.MOV.U32 R10, RZ, RZ, 0x3de718af ;  /* 0x3de718afff0a8424 */ /* 0x000fe400078e00ff */
[-C--:B------:R-:W-:Y:S01]  /*0340*/  FFMA.FTZ R11, R11, R9.reuse, R12 ;  /* 0x000000090b0b7223 */ /* 0x080fe2000001000c */
[----:B------:R-:W-:Y:S01]  /*0350*/  HFMA2.MMA R14, -RZ, RZ, 1.853515625, -0.00091457366943359375 ;  /* 0x3f6a937eff0e7435 */ /* 0x000fe200000001ff */
[-C--:B------:R-:W-:Y:S01]  /*0360*/  FFMA.FTZ R16, R16, R8.reuse, R13 ;  /* 0x0000000810107223 */ /* 0x080fe2000001000d */
[----:B------:R-:W-:Y:S01]  /*0370*/  MOV R13, 0x3e1cf906 ;  /* 0x3e1cf906000d7802 */ /* 0x000fe20000000f00 */
[-C--:B------:R-:W-:Y:S01]  /*0380*/  FFMA.FTZ R11, R11, R9.reuse, R10 ;  /* 0x000000090b0b7223 */ /* 0x080fe2000001000a */
[----:B------:R-:W-:Y:S01]  /*0390*/  HFMA2.MMA R10, -RZ, RZ, 1.78125, -136.25 ;  /* 0x3f20d842ff0a7435 */ /* 0x000fe200000001ff */
[----:B------:R-:W-:Y:S01]  /*03a0*/  @!P1 IMAD.MOV.U32 R13, RZ, RZ, 0x3de718af ;  /* 0x3de718afff0d9424 */ /* 0x000fe200078e00ff */
[----:B------:R-:W-:Y:S01]  /*03b0*/  @!P0 MOV R14, 0xbec093ac ;  /* 0xbec093ac000e8802 */ /* 0x000fe20000000f00 */
[----:B------:R-:W-:Y:S01]  /*03c0*/  HFMA2.MMA R17, -RZ, RZ, 1.78125, -136.25 ;  /* 0x3f20d842ff117435 */ /* 0x000fe200000001ff */
[----:B------:R-:W-:Y:S01]  /*03d0*/  MOV R15, 0x3f6a937e ;  /* 0x3f6a937e000f7802 */ /* 0x000fe20000000f00 */
[----:B------:R-:W-:Y:S01]  /*03e0*/  FFMA.FTZ R16, R16, R8, R13 ;  /* 0x0000000810107223 */ /* 0x000fe2000001000d */
[----:B------:R-:W-:Y:S01]  /*03f0*/  @!P1 MOV R15, 0xbec093ac ;  /* 0xbec093ac000f9802 */ /* 0x000fe20000000f00 */
[----:B------:R-:W-:Y:S01]  /*0400*/  FFMA.FTZ R11, R11, R9, R14 ;  /* 0x000000090b0b7223 */ /* 0x000fe2000001000e */
[----:B------:R-:W-:-:S02]  /*0410*/  @!P0 MOV R10, 0x3e0375d3 ;  /* 0x3e0375d3000a8802 */ /* 0x000fc40000000f00 */
[----:B------:R-:W-:Y:S01]  /*0420*/  @!P1 MOV R17, 0x3e0375d3 ;  /* 0x3e0375d300119802 */ /* 0x000fe20000000f00 */
[----:B------:R-:W-:Y:S01]  /*0430*/  FFMA.FTZ R16, R16, R8, R15 ;  /* 0x0000000810107223 */ /* 0x000fe2000001000f */
[----:B------:R-:W-:Y:S01]  /*0440*/  FSEL R13, -R9, R6, P0 ;  /* 0x00000006090d7208 */ /* 0x000fe20000000100 */
[----:B------:R-:W-:Y:S01]  /*0450*/  FFMA.FTZ R10, R11, R9, R10 ;  /* 0x000000090b0a7223 */ /* 0x000fe2000001000a */
[----:B------:R-:W-:Y:S01]  /*0460*/  FSEL R9, -R8, R7, P1 ;  /* 0x0000000708097208 */ /* 0x000fe20000800100 */
[----:B------:R-:W-:Y:S02]  /*0470*/  FFMA.FTZ R16, R16, R8, R17 ;  /* 0x0000000810107223 */ /* 0x000fe40000010011 */
[----:B------:R-:W-:Y:S02]  /*0480*/  FFMA.FTZ R10, R10, R13, R13 ;  /* 0x0000000d0a0a7223 */ /* 0x000fe4000001000d */
[----:B------:R-:W-:Y:S02]  /*0490*/  FFMA.FTZ R16, R16, R9, R9 ;  /* 0x0000000910107223 */ /* 0x000fe40000010009 */
[----:B------:R-:W1:Y:S08]  /*04a0*/  @P0 MUFU.EX2 R8, R10 ;  /* 0x0000000a00080308 */ /* 0x000e700000000800 */
[----:B------:R-:W2:Y:S01]  /*04b0*/  @P1 MUFU.EX2 R11, R16 ;  /* 0x00000010000b1308 */ /* 0x000ea20000000800 */
[----:B-1----:R-:W-:-:S05]  /*04c0*/  @P0 FADD R9, -R8, 1 ;  /* 0x3f80000008090421 */ /* 0x002fca0000000100 */
[----:B------:R-:W-:Y:S01]  /*04d0*/  @P0 LOP3.LUT R10, R9, 0x80000000, R6, 0xf8, !PT ;  /* 0x80000000090a0812 */ /* 0x000fe200078ef806 */
[----:B------:R-:W-:Y:S01]  /*04e0*/  FMUL R9, R4, 0.5 ;  /* 0x3f00000004097820 */ /* 0x000fe20000400000 */
[----:B------:R-:W-:Y:S01]  /*04f0*/  LEA R6, P0, R0, UR6, 0x2 ;  /* 0x0000000600067c11 */ /* 0x000fe2000f8010ff */
[----:B--2---:R-:W-:Y:S02]  /*0500*/  @P1 FADD R8, -R11, 1 ;  /* 0x3f8000000b081421 */ /* 0x004fe40000000100 */
[----:B------:R-:W-:-:S03]  /*0510*/  FADD R10, R10, 1 ;  /* 0x3f8000000a0a7421 */ /* 0x000fc60000000000 */
[----:B------:R-:W-:Y:S01]  /*0520*/  @P1 LOP3.LUT R16, R8, 0x80000000, R7, 0xf8, !PT ;  /* 0x8000000008101812 */ /* 0x000fe200078ef807 */
[----:B------:R-:W-:Y:S01]  /*0530*/  FMUL R8, R5, 0.5 ;  /* 0x3f00000005087820 */ /* 0x000fe20000400000 */
[----:B------:R-:W-:Y:S01]  /*0540*/  SHF.R.S32.HI R7, RZ, 0x1f, R0 ;  /* 0x0000001fff077819 */ /* 0x000fe20000011400 */
[----:B------:R-:W-:Y:S02]  /*0550*/  FMUL R10, R9, R10 ;  /* 0x0000000a090a7220 */ /* 0x000fe40000400000 */
[----:B------:R-:W-:Y:S01]  /*0560*/  FADD R11, R16, 1 ;  /* 0x3f800000100b7421 */ /* 0x000fe20000000000 */
[----:B------:R-:W-:-:S03]  /*0570*/  LEA.HI.X R7, R0, UR7, R7, 0x2, P0 ;  /* 0x0000000700077c11 */ /* 0x000fc600080f1407 */
[----:B------:R-:W-:-:S05]  /*0580*/  FMUL R11, R8, R11 ;  /* 0x0000000b080b7220 */ /* 0x000fca0000400000 */
[----:B------:R-:W-:Y:S01]  /*0590*/  STG.E.64 desc[UR4][R6.64], R10 ;  /* 0x0000000a06007986 */ /* 0x000fe2000c101b04 */
[----:B------:R-:W-:Y:S05]  /*05a0*/  EXIT ;  /* 0x000000000000794d */ /* 0x000fea0003800000 */
.L_x_0:
[----:B------:R-:W-:-:S00]  /*05b0*/  BRA `(.L_x_0) ;  /* 0xfffffffc00fc7947 */ /* 0x000fc0000383ffff */
[----:B------:R-:W-:-:S00]  /*05c0*/  NOP ;  /* 0x0000000000007918 */ /* 0x000fc00000000000 */
        /* <DEDUP_REMOVED lines=11> */
.L_x_1:


//--------------------- .nv.global.init           --------------------------
	.section	.nv.global.init,"aw",@progbits
.nv.global.init:
	.type		_$_str,@object
	.size		_$_str,(.L_0 - _$_str)
_$_str:
        /*0000*/ 	.byte	0x5f, 0x5f, 0x43, 0x55, 0x44, 0x41, 0x5f, 0x46, 0x54, 0x5a, 0x00
.L_0:


//--------------------- .nv.constant0.triton_poi_fused_convolution_gelu_14 --------------------------
	.section	.nv.constant0.triton_poi_fused_convolution_gelu_14,"a",@progbits
	.sectionflags	@""
	.align	4
.nv.constant0.triton_poi_fused_convolution_gelu_14:
	.zero		556
